	.headerflags	@"EF_CUDA_TEXMODE_UNIFIED EF_CUDA_64BIT_ADDRESS EF_CUDA_ACCELERATORS EF_CUDA_SM90 EF_CUDA_VIRTUAL_SM(EF_CUDA_SM90)"
	.elftype	@"ET_EXEC"


//--------------------- .nv.info                  --------------------------
	.section	.nv.info,"",@"SHT_CUDA_INFO"
	.align	4


	//----- nvinfo : EIATTR_REGCOUNT
	.align		4
        /*0000*/ 	.byte	0x04, 0x2f
        /*0002*/ 	.short	(.L_3 - .L_2)
	.align		4
.L_2:
        /*0004*/ 	.word	index@(triton_poi_fused__native_batch_norm_legit_no_training_relu_16)
        /*0008*/ 	.word	0x00000016


	//----- nvinfo : EIATTR_MIN_STACK_SIZE
	.align		4
.L_3:
        /*000c*/ 	.byte	0x04, 0x12
        /*000e*/ 	.short	(.L_5 - .L_4)
	.align		4
.L_4:
        /*0010*/ 	.word	index@(triton_poi_fused__native_batch_norm_legit_no_training_relu_16)
        /*0014*/ 	.word	0x00000000


	//----- nvinfo : EIATTR_FRAME_SIZE
	.align		4
.L_5:
        /*0018*/ 	.byte	0x04, 0x11
        /*001a*/ 	.short	(.L_7 - .L_6)
	.align		4
.L_6:
        /*001c*/ 	.word	index@(triton_poi_fused__native_batch_norm_legit_no_training_relu_16)
        /*0020*/ 	.word	0x00000000


	//----- nvinfo : EIATTR_MIN_STACK_SIZE
	.align		4
.L_7:
        /*0024*/ 	.byte	0x04, 0x12
        /*0026*/ 	.short	(.L_9 - .L_8)
	.align		4
.L_8:
        /*0028*/ 	.word	index@(triton_poi_fused__native_batch_norm_legit_no_training_relu_16)
        /*002c*/ 	.word	0x00000000
.L_9:


//--------------------- .nv.info.triton_poi_fused__native_batch_norm_legit_no_training_relu_16 --------------------------
	.section	.nv.info.triton_poi_fused__native_batch_norm_legit_no_training_relu_16,"",@"SHT_CUDA_INFO"
	.sectionflags	@""
	.align	4


	//----- nvinfo : EIATTR_CUDA_API_VERSION
	.align		4
        /*0000*/ 	.byte	0x04, 0x37
        /*0002*/ 	.short	(.L_11 - .L_10)
.L_10:
        /*0004*/ 	.word	0x0000007c


	//----- nvinfo : EIATTR_KPARAM_INFO
	.align		4
.L_11:
        /*0008*/ 	.byte	0x04, 0x17
        /*000a*/ 	.short	(.L_13 - .L_12)
.L_12:
        /*000c*/ 	.word	0x00000000
        /*0010*/ 	.short	0x0005
        /*0012*/ 	.short	0x0028
        /*0014*/ 	.byte	0x00, 0xf0, 0x11, 0x00


	//----- nvinfo : EIATTR_KPARAM_INFO
	.align		4
.L_13:
        /*0018*/ 	.byte	0x04, 0x17
        /*001a*/ 	.short	(.L_15 - .L_14)
.L_14:
        /*001c*/ 	.word	0x00000000
        /*0020*/ 	.short	0x0004
        /*0022*/ 	.short	0x0020
        /*0024*/ 	.byte	0x00, 0xf4, 0x21, 0x00


	//----- nvinfo : EIATTR_KPARAM_INFO
	.align		4
.L_15:
        /*0028*/ 	.byte	0x04, 0x17
        /*002a*/ 	.short	(.L_17 - .L_16)
.L_16:
        /*002c*/ 	.word	0x00000000
        /*0030*/ 	.short	0x0003
        /*0032*/ 	.short	0x0018
        /*0034*/ 	.byte	0x00, 0xf4, 0x21, 0x00


	//----- nvinfo : EIATTR_KPARAM_INFO
	.align		4
.L_17:
        /*0038*/ 	.byte	0x04, 0x17
        /*003a*/ 	.short	(.L_19 - .L_18)
.L_18:
        /*003c*/ 	.word	0x00000000
        /*0040*/ 	.short	0x0002
        /*0042*/ 	.short	0x0010
        /*0044*/ 	.byte	0x00, 0xf4, 0x21, 0x00


	//----- nvinfo : EIATTR_KPARAM_INFO
	.align		4
.L_19:
        /*0048*/ 	.byte	0x04, 0x17
        /*004a*/ 	.short	(.L_21 - .L_20)
.L_20:
        /*004c*/ 	.word	0x00000000
        /*0050*/ 	.short	0x0001
        /*0052*/ 	.short	0x0008
        /*0054*/ 	.byte	0x00, 0xf4, 0x21, 0x00


	//----- nvinfo : EIATTR_KPARAM_INFO
	.align		4
.L_21:
        /*0058*/ 	.byte	0x04, 0x17
        /*005a*/ 	.short	(.L_23 - .L_22)
.L_22:
        /*005c*/ 	.word	0x00000000
        /*0060*/ 	.short	0x0000
        /*0062*/ 	.short	0x0000
        /*0064*/ 	.byte	0x00, 0xf4, 0x21, 0x00


	//----- nvinfo : EIATTR_SPARSE_MMA_MASK
	.align		4
.L_23:
        /*0068*/ 	.byte	0x03, 0x50
        /*006a*/ 	.short	0x0000


	//----- nvinfo : EIATTR_MAXREG_COUNT
	.align		4
        /*006c*/ 	.byte	0x03, 0x1b
        /*006e*/ 	.short	0x00ff


	//----- nvinfo : EIATTR_EXIT_INSTR_OFFSETS
	.align		4
        /*0070*/ 	.byte	0x04, 0x1c
        /*0072*/ 	.short	(.L_25 - .L_24)


	//   ....[0]....
.L_24:
        /*0074*/ 	.word	0x00000400


	//   ....[1]....
        /*0078*/ 	.word	0x00000420


	//----- nvinfo : EIATTR_REQNTID
	.align		4
.L_25:
        /*007c*/ 	.byte	0x04, 0x10
        /*007e*/ 	.short	(.L_27 - .L_26)
.L_26:
        /*0080*/ 	.word	0x00000100
        /*0084*/ 	.word	0x00000001
        /*0088*/ 	.word	0x00000001


	//----- nvinfo : EIATTR_CBANK_PARAM_SIZE
	.align		4
.L_27:
        /*008c*/ 	.byte	0x03, 0x19
        /*008e*/ 	.short	0x002c


	//----- nvinfo : EIATTR_PARAM_CBANK
	.align		4
        /*0090*/ 	.byte	0x04, 0x0a
        /*0092*/ 	.short	(.L_29 - .L_28)
	.align		4
.L_28:
        /*0094*/ 	.word	index@(.nv.constant0.triton_poi_fused__native_batch_norm_legit_no_training_relu_16)
        /*0098*/ 	.short	0x0210
        /*009a*/ 	.short	0x002c


	//----- nvinfo : EIATTR_SW_WAR
	.align		4
.L_29:
        /*009c*/ 	.byte	0x04, 0x36
        /*009e*/ 	.short	(.L_31 - .L_30)
.L_30:
        /*00a0*/ 	.word	0x00000008
.L_31:


//--------------------- .nv.callgraph             --------------------------
	.section	.nv.callgraph,"",@"SHT_CUDA_CALLGRAPH"
	.align	4
	.sectionentsize	8
	.align		4
        /*0000*/ 	.word	0x00000000
	.align		4
        /*0004*/ 	.word	0xffffffff
	.align		4
        /*0008*/ 	.word	0x00000000
	.align		4
        /*000c*/ 	.word	0xfffffffe
	.align		4
        /*0010*/ 	.word	0x00000000
	.align		4
        /*0014*/ 	.word	0xfffffffd
	.align		4
        /*0018*/ 	.word	0x00000000
	.align		4
        /*001c*/ 	.word	0xfffffffc


//--------------------- .nv.constant4             --------------------------
	.section	.nv.constant4,"a",@progbits
	.align	8
	.align		8
.nv.constant4:
        /*0000*/ 	.dword	_$_str
	.align		8
        /*0008*/ 	.dword	_$_str_$_2


//--------------------- .text.triton_poi_fused__native_batch_norm_legit_no_training_relu_16 --------------------------
	.section	.text.triton_poi_fused__native_batch_norm_legit_no_training_relu_16,"ax",@progbits
	.align	128
        .global         triton_poi_fused__native_batch_norm_legit_no_training_relu_16
        .type           triton_poi_fused__native_batch_norm_legit_no_training_relu_16,@function
        .size           triton_poi_fused__native_batch_norm_legit_no_training_relu_16,(.L_x_1 - triton_poi_fused__native_batch_norm_legit_no_training_relu_16)
        .other          triton_poi_fused__native_batch_norm_legit_no_training_relu_16,@"STO_CUDA_ENTRY STV_DEFAULT"
triton_poi_fused__native_batch_norm_legit_no_training_relu_16:
.text.triton_poi_fused__native_batch_norm_legit_no_training_relu_16:
[----:B------:R-:W0:Y:S01]  /*0000*/  LDC R1, c[0x0][0x28] ;  /* 0x00000a00ff017b82 */ /* 0x000e220000000800 */
[----:B------:R-:W1:Y:S07]  /*0010*/  S2R R0, SR_TID.X ;  /* 0x0000000000007919 */ /* 0x000e6e0000002100 */
[----:B------:R-:W2:Y:S01]  /*0020*/  LDC.64 R10, c[0x0][0x220] ;  /* 0x00008800ff0a7b82 */ /* 0x000ea20000000a00 */
[----:B------:R-:W-:Y:S01]  /*0030*/  ULDC.64 UR4, c[0x0][0x208] ;  /* 0x0000820000047ab9 */ /* 0x000fe20000000a00 */
[----:B------:R-:W3:Y:S06]  /*0040*/  S2R R7, SR_CTAID.X ;  /* 0x0000000000077919 */ /* 0x000eec0000002500 */
[----:B------:R-:W4:Y:S08]  /*0050*/  LDC.64 R4, c[0x0][0x210] ;  /* 0x00008400ff047b82 */ /* 0x000f300000000a00 */
[----:B------:R-:W5:Y:S08]  /*0060*/  LDC.64 R14, c[0x0][0x218] ;  /* 0x00008600ff0e7b82 */ /* 0x000f700000000a00 */
[----:B------:R-:W5:Y:S01]  /*0070*/  LDC.64 R16, c[0x0][0x228] ;  /* 0x00008a00ff107b82 */ /* 0x000f620000000a00 */
[----:B-1----:R-:W-:-:S07]  /*0080*/  IMAD.SHL.U32 R0, R0, 0x2, RZ ;  /* 0x0000000200007824 */ /* 0x002fce00078e00ff */
[----:B------:R-:W1:Y:S01]  /*0090*/  LDC.64 R18, c[0x0][0x230] ;  /* 0x00008c00ff127b82 */ /* 0x000e620000000a00 */
[----:B---3--:R-:W-:Y:S02]  /*00a0*/  SHF.R.S32.HI R2, RZ, 0x16, R7 ;  /* 0x00000016ff027819 */ /* 0x008fe40000011407 */
[----:B------:R-:W-:Y:S02]  /*00b0*/  LOP3.LUT R0, R0, 0x1fe, RZ, 0xc0, !PT ;  /* 0x000001fe00007812 */ /* 0x000fe400078ec0ff */
[----:B------:R-:W-:-:S03]  /*00c0*/  SGXT R2, R2, 0x1 ;  /* 0x000000010202781a */ /* 0x000fc60000000200 */
[----:B------:R-:W-:-:S05]  /*00d0*/  IMAD R7, R7, 0x200, R0 ;  /* 0x0000020007077824 */ /* 0x000fca00078e0200 */
[----:B------:R-:W-:Y:S02]  /*00e0*/  LEA.HI R2, R2, R7, RZ, 0x6 ;  /* 0x0000000702027211 */ /* 0x000fe400078f30ff */
[----:B------:R-:W-:Y:S02]  /*00f0*/  ISETP.GE.AND P0, PT, R7, 0x4c900, PT ;  /* 0x0004c9000700780c */ /* 0x000fe40003f06270 */
[----:B------:R-:W-:-:S04]  /*0100*/  LOP3.LUT R2, R2, 0xffffffc0, RZ, 0xc0, !PT ;  /* 0xffffffc002027812 */ /* 0x000fc800078ec0ff */
[----:B------:R-:W-:Y:S02]  /*0110*/  IADD3 R13, R7, -R2, RZ ;  /* 0x80000002070d7210 */ /* 0x000fe40007ffe0ff */
[----:B------:R-:W-:-:S03]  /*0120*/  CS2R R2, SRZ ;  /* 0x0000000000027805 */ /* 0x000fc6000001ff00 */
[----:B--2---:R-:W-:-:S05]  /*0130*/  IMAD.WIDE R10, R13, 0x4, R10 ;  /* 0x000000040d0a7825 */ /* 0x004fca00078e020a */
[----:B------:R2:W3:Y:S01]  /*0140*/  @!P0 LDG.E.EL.64 R2, desc[UR4][R10.64] ;  /* 0x000000040a028981 */ /* 0x0004e2000c2e1b00 */
[----:B----4-:R-:W-:Y:S01]  /*0150*/  IMAD.WIDE R4, R7, 0x4, R4 ;  /* 0x0000000407047825 */ /* 0x010fe200078e0204 */
[----:B------:R-:W-:Y:S02]  /*0160*/  CS2R R8, SRZ ;  /* 0x0000000000087805 */ /* 0x000fe4000001ff00 */
[----:B------:R-:W-:Y:S01]  /*0170*/  CS2R R6, SRZ ;  /* 0x0000000000067805 */ /* 0x000fe2000001ff00 */
[----:B-----5:R-:W-:-:S05]  /*0180*/  IMAD.WIDE R14, R13, 0x4, R14 ;  /* 0x000000040d0e7825 */ /* 0x020fca00078e020e */
[----:B------:R-:W4:Y:S01]  /*0190*/  @!P0 LDG.E.64 R6, desc[UR4][R4.64] ;  /* 0x0000000404068981 */ /* 0x000f22000c1e1b00 */
[C---:B0-----:R-:W-:Y:S01]  /*01a0*/  IMAD.WIDE R16, R13.reuse, 0x4, R16 ;  /* 0x000000040d107825 */ /* 0x041fe200078e0210 */
[----:B--2---:R-:W-:Y:S02]  /*01b0*/  CS2R R10, SRZ ;  /* 0x00000000000a7805 */ /* 0x004fe4000001ff00 */
[----:B------:R0:W4:Y:S01]  /*01c0*/  @!P0 LDG.E.EL.64 R8, desc[UR4][R14.64] ;  /* 0x000000040e088981 */ /* 0x000122000c2e1b00 */
[----:B-1----:R-:W-:Y:S01]  /*01d0*/  IMAD.WIDE R18, R13, 0x4, R18 ;  /* 0x000000040d127825 */ /* 0x002fe200078e0212 */
[----:B------:R-:W-:-:S04]  /*01e0*/  CS2R R12, SRZ ;  /* 0x00000000000c7805 */ /* 0x000fc8000001ff00 */
[----:B------:R-:W2:Y:S04]  /*01f0*/  @!P0 LDG.E.EL.64 R10, desc[UR4][R18.64] ;  /* 0x00000004120a8981 */ /* 0x000ea8000c2e1b00 */
[----:B------:R-:W2:Y:S01]  /*0200*/  @!P0 LDG.E.EL.64 R12, desc[UR4][R16.64] ;  /* 0x00000004100c8981 */ /* 0x000ea2000c2e1b00 */
[----:B0-----:R-:W-:Y:S01]  /*0210*/  HFMA2.MMA R15, -RZ, RZ, 1.625, 0 ;  /* 0x3e800000ff0f7435 */ /* 0x001fe200000001ff */
[----:B---3--:R-:W-:Y:S01]  /*0220*/  FADD R2, R2, 0.0010000000474974513054 ;  /* 0x3a83126f02027421 */ /* 0x008fe20000000000 */
[----:B------:R-:W-:-:S03]  /*0230*/  FADD R3, R3, 0.0010000000474974513054 ;  /* 0x3a83126f03037421 */ /* 0x000fc60000000000 */
[----:B------:R-:W0:Y:S08]  /*0240*/  MUFU.SQRT R0, R2 ;  /* 0x0000000200007308 */ /* 0x000e300000002000 */
[----:B------:R-:W1:Y:S01]  /*0250*/  MUFU.SQRT R14, R3 ;  /* 0x00000003000e7308 */ /* 0x000e620000002000 */
[C---:B0-----:R-:W-:Y:S02]  /*0260*/  FSETP.GT.AND P1, PT, R0.reuse, 8.50705917302346158658e+37, PT ;  /* 0x7e8000000000780b */ /* 0x041fe40003f24000 */
[----:B------:R-:W-:-:S02]  /*0270*/  FSETP.GEU.AND P3, PT, R0, 1.175494350822287508e-38, PT ;  /* 0x008000000000780b */ /* 0x000fc40003f6e000 */
[C---:B-1----:R-:W-:Y:S02]  /*0280*/  FSETP.GT.AND P2, PT, R14.reuse, 8.50705917302346158658e+37, PT ;  /* 0x7e8000000e00780b */ /* 0x042fe40003f44000 */
[----:B------:R-:W-:-:S07]  /*0290*/  FSETP.GEU.AND P4, PT, R14, 1.175494350822287508e-38, PT ;  /* 0x008000000e00780b */ /* 0x000fce0003f8e000 */
[----:B------:R-:W-:-:S04]  /*02a0*/  @P1 FMUL R0, R0, 0.25 ;  /* 0x3e80000000001820 */ /* 0x000fc80000400000 */
[----:B------:R-:W-:Y:S01]  /*02b0*/  @!P3 FMUL R0, R0, 16777216 ;  /* 0x4b8000000000b820 */ /* 0x000fe20000400000 */
[----:B------:R-:W-:-:S04]  /*02c0*/  @P2 FMUL R14, R14, 0.25 ;  /* 0x3e8000000e0e2820 */ /* 0x000fc80000400000 */
[----:B------:R-:W-:Y:S01]  /*02d0*/  @!P4 FMUL R14, R14, 16777216 ;  /* 0x4b8000000e0ec820 */ /* 0x000fe20000400000 */
[----:B------:R-:W0:Y:S01]  /*02e0*/  MUFU.RCP R0, R0 ;  /* 0x0000000000007308 */ /* 0x000e220000001000 */
[----:B------:R-:W-:-:S07]  /*02f0*/  FSEL R3, R15, 1, P1 ;  /* 0x3f8000000f037808 */ /* 0x000fce0000800000 */
[----:B------:R-:W1:Y:S01]  /*0300*/  MUFU.RCP R14, R14 ;  /* 0x0000000e000e7308 */ /* 0x000e620000001000 */
[----:B------:R-:W-:Y:S01]  /*0310*/  FSEL R15, R15, 1, P2 ;  /* 0x3f8000000f0f7808 */ /* 0x000fe20001000000 */
[----:B------:R-:W-:Y:S01]  /*0320*/  @!P3 FMUL R3, R3, 16777216 ;  /* 0x4b8000000303b820 */ /* 0x000fe20000400000 */
[----:B----4-:R-:W-:-:S03]  /*0330*/  FADD R6, -R8, R6 ;  /* 0x0000000608067221 */ /* 0x010fc60000000100 */
[----:B------:R-:W-:Y:S01]  /*0340*/  @!P4 FMUL R15, R15, 16777216 ;  /* 0x4b8000000f0fc820 */ /* 0x000fe20000400000 */
[----:B0-----:R-:W-:Y:S01]  /*0350*/  FMUL R3, R0, R3 ;  /* 0x0000000300037220 */ /* 0x001fe20000400000 */
[----:B------:R-:W-:-:S03]  /*0360*/  FADD R7, -R9, R7 ;  /* 0x0000000709077221 */ /* 0x000fc60000000100 */
[----:B------:R-:W-:Y:S01]  /*0370*/  FMUL R3, R6, R3 ;  /* 0x0000000306037220 */ /* 0x000fe20000400000 */
[----:B-1----:R-:W-:-:S03]  /*0380*/  FMUL R0, R14, R15 ;  /* 0x0000000f0e007220 */ /* 0x002fc60000400000 */
[----:B--2---:R-:W-:Y:S01]  /*0390*/  FFMA R3, R3, R12, R10 ;  /* 0x0000000c03037223 */ /* 0x004fe2000000000a */
[----:B------:R-:W-:-:S04]  /*03a0*/  FMUL R0, R7, R0 ;  /* 0x0000000007007220 */ /* 0x000fc80000400000 */
[----:B------:R-:W-:Y:S01]  /*03b0*/  FFMA R0, R0, R13, R11 ;  /* 0x0000000d00007223 */ /* 0x000fe2000000000b */
[----:B------:R-:W-:-:S04]  /*03c0*/  FSETP.GEU.AND P1, PT, R3, RZ, PT ;  /* 0x000000ff0300720b */ /* 0x000fc80003f2e000 */
[C---:B------:R-:W-:Y:S02]  /*03d0*/  FSETP.GEU.AND P2, PT, R0.reuse, RZ, PT ;  /* 0x000000ff0000720b */ /* 0x040fe40003f4e000 */
[----:B------:R-:W-:Y:S02]  /*03e0*/  FSEL R2, R3, RZ, P1 ;  /* 0x000000ff03027208 */ /* 0x000fe40000800000 */
[----:B------:R-:W-:Y:S01]  /*03f0*/  FSEL R3, R0, RZ, P2 ;  /* 0x000000ff00037208 */ /* 0x000fe20001000000 */
[----:B------:R-:W-:Y:S08]  /*0400*/  @P0 EXIT ;  /* 0x000000000000094d */ /* 0x000ff00003800000 */
[----:B------:R-:W-:Y:S01]  /*0410*/  STG.E.64 desc[UR4][R4.64], R2 ;  /* 0x0000000204007986 */ /* 0x000fe2000c101b04 */
[----:B------:R-:W-:Y:S05]  /*0420*/  EXIT ;  /* 0x000000000000794d */ /* 0x000fea0003800000 */
.L_x_0:
[----:B------:R-:W-:-:S00]  /*0430*/  BRA `(.L_x_0) ;  /* 0xfffffffc00fc7947 */ /* 0x000fc0000383ffff */
[----:B------:R-:W-:-:S00]  /*0440*/  NOP ;  /* 0x0000000000007918 */ /* 0x000fc00000000000 */
        /* <DEDUP_REMOVED lines=11> */
.L_x_1:


//--------------------- .nv.global.init           --------------------------
	.section	.nv.global.init,"aw",@progbits
.nv.global.init:
	.type		_$_str,@object
	.size		_$_str,(_$_str_$_2 - _$_str)
_$_str:
        /*0000*/ 	.byte	0x5f, 0x5f, 0x43, 0x55, 0x44, 0x41, 0x5f, 0x46, 0x54, 0x5a, 0x00
	.type		_$_str_$_2,@object
	.size		_$_str_$_2,(.L_1 - _$_str_$_2)
_$_str_$_2:
        /*000b*/ 	.byte	0x5f, 0x5f, 0x43, 0x55, 0x44, 0x41, 0x5f, 0x50, 0x52, 0x45, 0x43, 0x5f, 0x53, 0x51, 0x52, 0x54
        /*001b*/ 	.byte	0x00
.L_1:


//--------------------- .nv.constant0.triton_poi_fused__native_batch_norm_legit_no_training_relu_16 --------------------------
	.section	.nv.constant0.triton_poi_fused__native_batch_norm_legit_no_training_relu_16,"a",@progbits
	.sectionflags	@""
	.align	4
.nv.constant0.triton_poi_fused__native_batch_norm_legit_no_training_relu_16:
	.zero		572
